//
// Generated by NVIDIA NVVM Compiler
//
// Compiler Build ID: CL-36424714
// Cuda compilation tools, release 13.0, V13.0.88
// Based on NVVM 20.0.0
//

.version 9.0
.target sm_100
.address_size 64

	// .globl	fullgrow_kernel

.visible .entry fullgrow_kernel(
	.param .u64 .ptr .align 1 fullgrow_kernel_param_0,
	.param .u64 .ptr .align 1 fullgrow_kernel_param_1,
	.param .u64 .ptr .align 1 fullgrow_kernel_param_2,
	.param .u32 fullgrow_kernel_param_3,
	.param .u32 fullgrow_kernel_param_4
)
{
	.reg .pred 	%p<15>;
	.reg .b32 	%r<19>;
	.reg .b64 	%rd<18>;
	.reg .b64 	%fd<6>;

	ld.param.u64 	%rd3, [fullgrow_kernel_param_0];
	ld.param.u64 	%rd5, [fullgrow_kernel_param_1];
	ld.param.u64 	%rd4, [fullgrow_kernel_param_2];
	ld.param.u32 	%r3, [fullgrow_kernel_param_3];
	ld.param.u32 	%r5, [fullgrow_kernel_param_4];
	cvta.to.global.u64 	%rd1, %rd5;
	mov.u32 	%r6, %ntid.x;
	mov.u32 	%r7, %ctaid.x;
	mov.u32 	%r8, %tid.x;
	mad.lo.s32 	%r9, %r6, %r7, %r8;
	mov.u32 	%r11, %ntid.y;
	mov.u32 	%r12, %ctaid.y;
	mov.u32 	%r13, %tid.y;
	mad.lo.s32 	%r14, %r11, %r12, %r13;
	mad.lo.s32 	%r1, %r5, %r14, %r9;
	setp.eq.s32 	%p1, %r14, 0;
	add.s32 	%r16, %r3, -1;
	setp.ge.s32 	%p2, %r14, %r16;
	or.pred  	%p3, %p1, %p2;
	setp.lt.s32 	%p4, %r9, 1;
	or.pred  	%p5, %p4, %p3;
	add.s32 	%r17, %r5, -1;
	setp.ge.s32 	%p6, %r9, %r17;
	or.pred  	%p7, %p5, %p6;
	@%p7 bra 	$L__BB0_7;
	cvta.to.global.u64 	%rd6, %rd3;
	mul.wide.s32 	%rd7, %r1, 8;
	add.s64 	%rd8, %rd6, %rd7;
	ld.global.f64 	%fd1, [%rd8];
	setp.leu.f64 	%p8, %fd1, 0d0000000000000000;
	setp.geu.f64 	%p9, %fd1, 0d3FE999999999999A;
	or.pred  	%p10, %p8, %p9;
	@%p10 bra 	$L__BB0_7;
	add.s64 	%rd2, %rd1, %rd7;
	ld.global.f64 	%fd2, [%rd2+8];
	setp.eq.f64 	%p11, %fd2, 0d3FF0000000000000;
	@%p11 bra 	$L__BB0_6;
	ld.global.f64 	%fd3, [%rd2+-8];
	setp.eq.f64 	%p12, %fd3, 0d3FF0000000000000;
	@%p12 bra 	$L__BB0_6;
	mul.wide.s32 	%rd10, %r5, 8;
	add.s64 	%rd11, %rd2, %rd10;
	ld.global.f64 	%fd4, [%rd11];
	setp.eq.f64 	%p13, %fd4, 0d3FF0000000000000;
	@%p13 bra 	$L__BB0_6;
	sub.s32 	%r18, %r1, %r5;
	mul.wide.s32 	%rd12, %r18, 8;
	add.s64 	%rd13, %rd1, %rd12;
	ld.global.f64 	%fd5, [%rd13];
	setp.neu.f64 	%p14, %fd5, 0d3FF0000000000000;
	@%p14 bra 	$L__BB0_7;
$L__BB0_6:
	mov.b64 	%rd14, 4607182418800017408;
	st.global.u64 	[%rd2], %rd14;
	cvta.to.global.u64 	%rd15, %rd4;
	add.s64 	%rd17, %rd15, %rd7;
	st.global.u64 	[%rd17], %rd14;
$L__BB0_7:
	ret;

}
	// .globl	findseeds_kernel
.visible .entry findseeds_kernel(
	.param .u64 .ptr .align 1 findseeds_kernel_param_0,
	.param .u64 .ptr .align 1 findseeds_kernel_param_1,
	.param .u32 findseeds_kernel_param_2,
	.param .u32 findseeds_kernel_param_3
)
{
	.reg .pred 	%p<11>;
	.reg .b32 	%r<18>;
	.reg .b64 	%rd<10>;
	.reg .b64 	%fd<2>;

	ld.param.u64 	%rd1, [findseeds_kernel_param_0];
	ld.param.u64 	%rd2, [findseeds_kernel_param_1];
	ld.param.u32 	%r2, [findseeds_kernel_param_2];
	ld.param.u32 	%r4, [findseeds_kernel_param_3];
	mov.u32 	%r6, %ntid.x;
	mov.u32 	%r7, %ctaid.x;
	mov.u32 	%r8, %tid.x;
	mad.lo.s32 	%r9, %r6, %r7, %r8;
	mov.u32 	%r11, %ntid.y;
	mov.u32 	%r12, %ctaid.y;
	mov.u32 	%r13, %tid.y;
	mad.lo.s32 	%r14, %r11, %r12, %r13;
	mad.lo.s32 	%r1, %r4, %r14, %r9;
	setp.eq.s32 	%p1, %r14, 0;
	add.s32 	%r16, %r2, -1;
	setp.ge.s32 	%p2, %r14, %r16;
	or.pred  	%p3, %p1, %p2;
	setp.lt.s32 	%p4, %r9, 1;
	or.pred  	%p5, %p4, %p3;
	add.s32 	%r17, %r4, -1;
	setp.ge.s32 	%p6, %r9, %r17;
	or.pred  	%p7, %p5, %p6;
	@%p7 bra 	$L__BB1_3;
	cvta.to.global.u64 	%rd3, %rd1;
	mul.wide.s32 	%rd4, %r1, 8;
	add.s64 	%rd5, %rd3, %rd4;
	ld.global.f64 	%fd1, [%rd5];
	setp.leu.f64 	%p8, %fd1, 0d0000000000000000;
	setp.geu.f64 	%p9, %fd1, 0d3FE999999999999A;
	or.pred  	%p10, %p8, %p9;
	@%p10 bra 	$L__BB1_3;
	cvta.to.global.u64 	%rd6, %rd2;
	add.s64 	%rd8, %rd6, %rd4;
	mov.b64 	%rd9, 4607182418800017408;
	st.global.u64 	[%rd8], %rd9;
$L__BB1_3:
	ret;

}


// ===== COMPILED SASS (sm_100) =====

	.target	sm_100

	.elftype	@"ET_EXEC"


//--------------------- .note.nv.tkinfo           --------------------------
	.section	.note.nv.tkinfo,"",@"SHT_NOTE"
	.sectionflags	@"SHF_NOTE_NV_TKINFO"
	.tkinfo
        /*0018*/ 	.word	0x00000002
        /*0030*/ 	.string	""
        /*0030*/ 	.string	"ptxas"
        /*0030*/ 	.string	"Cuda compilation tools, release 13.0, V13.0.88"
        /*0030*/ 	.string	"Build cuda_13.0.r13.0/compiler.36424714_0"
        /*0030*/ 	.string	"-arch sm_100 -m 64 "



//--------------------- .note.nv.cuinfo           --------------------------
	.section	.note.nv.cuinfo,"",@"SHT_NOTE"
	.sectionflags	@"SHF_NOTE_NV_CUINFO"
        /*0018*/ 	.short	0x0002
        /*001a*/ 	.short	0x0064
        /*001c*/ 	.short	0x0082
	.zero		2


//--------------------- .nv.info                  --------------------------
	.section	.nv.info,"",@"SHT_CUDA_INFO"
	.align	4


	//----- nvinfo : EIATTR_REGCOUNT
	.align		4
        /*0000*/ 	.byte	0x04, 0x2f
        /*0002*/ 	.short	(.L_1 - .L_0)
	.align		4
.L_0:
        /*0004*/ 	.word	index@(fullgrow_kernel)
        /*0008*/ 	.word	0x0000000e


	//----- nvinfo : EIATTR_FRAME_SIZE
	.align		4
.L_1:
        /*000c*/ 	.byte	0x04, 0x11
        /*000e*/ 	.short	(.L_3 - .L_2)
	.align		4
.L_2:
        /*0010*/ 	.word	index@(fullgrow_kernel)
        /*0014*/ 	.word	0x00000000


	//----- nvinfo : EIATTR_REGCOUNT
	.align		4
.L_3:
        /*0018*/ 	.byte	0x04, 0x2f
        /*001a*/ 	.short	(.L_5 - .L_4)
	.align		4
.L_4:
        /*001c*/ 	.word	index@(findseeds_kernel)
        /*0020*/ 	.word	0x0000000a


	//----- nvinfo : EIATTR_FRAME_SIZE
	.align		4
.L_5:
        /*0024*/ 	.byte	0x04, 0x11
        /*0026*/ 	.short	(.L_7 - .L_6)
	.align		4
.L_6:
        /*0028*/ 	.word	index@(findseeds_kernel)
        /*002c*/ 	.word	0x00000000


	//----- nvinfo : EIATTR_MIN_STACK_SIZE
	.align		4
.L_7:
        /*0030*/ 	.byte	0x04, 0x12
        /*0032*/ 	.short	(.L_9 - .L_8)
	.align		4
.L_8:
        /*0034*/ 	.word	index@(findseeds_kernel)
        /*0038*/ 	.word	0x00000000


	//----- nvinfo : EIATTR_MIN_STACK_SIZE
	.align		4
.L_9:
        /*003c*/ 	.byte	0x04, 0x12
        /*003e*/ 	.short	(.L_11 - .L_10)
	.align		4
.L_10:
        /*0040*/ 	.word	index@(fullgrow_kernel)
        /*0044*/ 	.word	0x00000000
.L_11:


//--------------------- .nv.compat                --------------------------
	.section	.nv.compat,"",@"SHT_CUDA_COMPAT_INFO"
	.align	4
        /*0000*/ 	.byte	0x02, 0x09, 0x00, 0x00, 0x02, 0x02, 0x01, 0x00, 0x02, 0x05, 0x05, 0x00, 0x03, 0x07, 0x01, 0x01
        /*0010*/ 	.byte	0x02, 0x03, 0x00, 0x00, 0x02, 0x06, 0x01, 0x00, 0x04, 0x0b, 0x08, 0x00, 0x01, 0x00, 0x00, 0x00
        /*0020*/ 	.byte	0x00, 0x00, 0x00, 0x00


//--------------------- .nv.info.findseeds_kernel --------------------------
	.section	.nv.info.findseeds_kernel,"",@"SHT_CUDA_INFO"
	.sectionflags	@""
	.align	4


	//----- nvinfo : EIATTR_CUDA_API_VERSION
	.align		4
        /*0000*/ 	.byte	0x04, 0x37
        /*0002*/ 	.short	(.L_13 - .L_12)
.L_12:
        /*0004*/ 	.word	0x00000082


	//----- nvinfo : EIATTR_KPARAM_INFO
	.align		4
.L_13:
        /*0008*/ 	.byte	0x04, 0x17
        /*000a*/ 	.short	(.L_15 - .L_14)
.L_14:
        /*000c*/ 	.word	0x00000000
        /*0010*/ 	.short	0x0003
        /*0012*/ 	.short	0x0014
        /*0014*/ 	.byte	0x00, 0xf0, 0x11, 0x00


	//----- nvinfo : EIATTR_KPARAM_INFO
	.align		4
.L_15:
        /*0018*/ 	.byte	0x04, 0x17
        /*001a*/ 	.short	(.L_17 - .L_16)
.L_16:
        /*001c*/ 	.word	0x00000000
        /*0020*/ 	.short	0x0002
        /*0022*/ 	.short	0x0010
        /*0024*/ 	.byte	0x00, 0xf0, 0x11, 0x00


	//----- nvinfo : EIATTR_KPARAM_INFO
	.align		4
.L_17:
        /*0028*/ 	.byte	0x04, 0x17
        /*002a*/ 	.short	(.L_19 - .L_18)
.L_18:
        /*002c*/ 	.word	0x00000000
        /*0030*/ 	.short	0x0001
        /*0032*/ 	.short	0x0008
        /*0034*/ 	.byte	0x00, 0xf5, 0x21, 0x00


	//----- nvinfo : EIATTR_KPARAM_INFO
	.align		4
.L_19:
        /*0038*/ 	.byte	0x04, 0x17
        /*003a*/ 	.short	(.L_21 - .L_20)
.L_20:
        /*003c*/ 	.word	0x00000000
        /*0040*/ 	.short	0x0000
        /*0042*/ 	.short	0x0000
        /*0044*/ 	.byte	0x00, 0xf5, 0x21, 0x00


	//----- nvinfo : EIATTR_SPARSE_MMA_MASK
	.align		4
.L_21:
        /*0048*/ 	.byte	0x03, 0x50
        /*004a*/ 	.short	0x0000


	//----- nvinfo : EIATTR_MAXREG_COUNT
	.align		4
        /*004c*/ 	.byte	0x03, 0x1b
        /*004e*/ 	.short	0x00ff


	//----- nvinfo : EIATTR_MERCURY_ISA_VERSION
	.align		4
        /*0050*/ 	.byte	0x03, 0x5f
        /*0052*/ 	.short	0x0101


	//----- nvinfo : EIATTR_VRC_CTA_INIT_COUNT
	.align		4
        /*0054*/ 	.byte	0x02, 0x4a
	.zero		1
	.zero		1


	//----- nvinfo : EIATTR_EXIT_INSTR_OFFSETS
	.align		4
        /*0058*/ 	.byte	0x04, 0x1c
        /*005a*/ 	.short	(.L_23 - .L_22)


	//   ....[0]....
.L_22:
        /*005c*/ 	.word	0x00000110


	//   ....[1]....
        /*0060*/ 	.word	0x000001a0


	//   ....[2]....
        /*0064*/ 	.word	0x00000200


	//----- nvinfo : EIATTR_CBANK_PARAM_SIZE
	.align		4
.L_23:
        /*0068*/ 	.byte	0x03, 0x19
        /*006a*/ 	.short	0x0018


	//----- nvinfo : EIATTR_PARAM_CBANK
	.align		4
        /*006c*/ 	.byte	0x04, 0x0a
        /*006e*/ 	.short	(.L_25 - .L_24)
	.align		4
.L_24:
        /*0070*/ 	.word	index@(.nv.constant0.findseeds_kernel)
        /*0074*/ 	.short	0x0380
        /*0076*/ 	.short	0x0018


	//----- nvinfo : EIATTR_SW_WAR
	.align		4
.L_25:
        /*0078*/ 	.byte	0x04, 0x36
        /*007a*/ 	.short	(.L_27 - .L_26)
.L_26:
        /*007c*/ 	.word	0x00000008
.L_27:


//--------------------- .nv.info.fullgrow_kernel  --------------------------
	.section	.nv.info.fullgrow_kernel,"",@"SHT_CUDA_INFO"
	.sectionflags	@""
	.align	4


	//----- nvinfo : EIATTR_CUDA_API_VERSION
	.align		4
        /*0000*/ 	.byte	0x04, 0x37
        /*0002*/ 	.short	(.L_29 - .L_28)
.L_28:
        /*0004*/ 	.word	0x00000082


	//----- nvinfo : EIATTR_KPARAM_INFO
	.align		4
.L_29:
        /*0008*/ 	.byte	0x04, 0x17
        /*000a*/ 	.short	(.L_31 - .L_30)
.L_30:
        /*000c*/ 	.word	0x00000000
        /*0010*/ 	.short	0x0004
        /*0012*/ 	.short	0x001c
        /*0014*/ 	.byte	0x00, 0xf0, 0x11, 0x00


	//----- nvinfo : EIATTR_KPARAM_INFO
	.align		4
.L_31:
        /*0018*/ 	.byte	0x04, 0x17
        /*001a*/ 	.short	(.L_33 - .L_32)
.L_32:
        /*001c*/ 	.word	0x00000000
        /*0020*/ 	.short	0x0003
        /*0022*/ 	.short	0x0018
        /*0024*/ 	.byte	0x00, 0xf0, 0x11, 0x00


	//----- nvinfo : EIATTR_KPARAM_INFO
	.align		4
.L_33:
        /*0028*/ 	.byte	0x04, 0x17
        /*002a*/ 	.short	(.L_35 - .L_34)
.L_34:
        /*002c*/ 	.word	0x00000000
        /*0030*/ 	.short	0x0002
        /*0032*/ 	.short	0x0010
        /*0034*/ 	.byte	0x00, 0xf5, 0x21, 0x00


	//----- nvinfo : EIATTR_KPARAM_INFO
	.align		4
.L_35:
        /*0038*/ 	.byte	0x04, 0x17
        /*003a*/ 	.short	(.L_37 - .L_36)
.L_36:
        /*003c*/ 	.word	0x00000000
        /*0040*/ 	.short	0x0001
        /*0042*/ 	.short	0x0008
        /*0044*/ 	.byte	0x00, 0xf5, 0x21, 0x00


	//----- nvinfo : EIATTR_KPARAM_INFO
	.align		4
.L_37:
        /*0048*/ 	.byte	0x04, 0x17
        /*004a*/ 	.short	(.L_39 - .L_38)
.L_38:
        /*004c*/ 	.word	0x00000000
        /*0050*/ 	.short	0x0000
        /*0052*/ 	.short	0x0000
        /*0054*/ 	.byte	0x00, 0xf5, 0x21, 0x00


	//----- nvinfo : EIATTR_SPARSE_MMA_MASK
	.align		4
.L_39:
        /*0058*/ 	.byte	0x03, 0x50
        /*005a*/ 	.short	0x0000


	//----- nvinfo : EIATTR_MAXREG_COUNT
	.align		4
        /*005c*/ 	.byte	0x03, 0x1b
        /*005e*/ 	.short	0x00ff


	//----- nvinfo : EIATTR_MERCURY_ISA_VERSION
	.align		4
        /*0060*/ 	.byte	0x03, 0x5f
        /*0062*/ 	.short	0x0101


	//----- nvinfo : EIATTR_VRC_CTA_INIT_COUNT
	.align		4
        /*0064*/ 	.byte	0x02, 0x4a
	.zero		1
	.zero		1


	//----- nvinfo : EIATTR_EXIT_INSTR_OFFSETS
	.align		4
        /*0068*/ 	.byte	0x04, 0x1c
        /*006a*/ 	.short	(.L_41 - .L_40)


	//   ....[0]....
.L_40:
        /*006c*/ 	.word	0x00000100


	//   ....[1]....
        /*0070*/ 	.word	0x000001a0


	//   ....[2]....
        /*0074*/ 	.word	0x000002c0


	//   ....[3]....
        /*0078*/ 	.word	0x00000340


	//----- nvinfo : EIATTR_CRS_STACK_SIZE
	.align		4
.L_41:
        /*007c*/ 	.byte	0x04, 0x1e
        /*007e*/ 	.short	(.L_43 - .L_42)
.L_42:
        /*0080*/ 	.word	0x00000000


	//----- nvinfo : EIATTR_CBANK_PARAM_SIZE
	.align		4
.L_43:
        /*0084*/ 	.byte	0x03, 0x19
        /*0086*/ 	.short	0x0020


	//----- nvinfo : EIATTR_PARAM_CBANK
	.align		4
        /*0088*/ 	.byte	0x04, 0x0a
        /*008a*/ 	.short	(.L_45 - .L_44)
	.align		4
.L_44:
        /*008c*/ 	.word	index@(.nv.constant0.fullgrow_kernel)
        /*0090*/ 	.short	0x0380
        /*0092*/ 	.short	0x0020


	//----- nvinfo : EIATTR_SW_WAR
	.align		4
.L_45:
        /*0094*/ 	.byte	0x04, 0x36
        /*0096*/ 	.short	(.L_47 - .L_46)
.L_46:
        /*0098*/ 	.word	0x00000008
.L_47:


//--------------------- .nv.callgraph             --------------------------
	.section	.nv.callgraph,"",@"SHT_CUDA_CALLGRAPH"
	.align	4
	.sectionentsize	8
	.align		4
        /*0000*/ 	.word	0x00000000
	.align		4
        /*0004*/ 	.word	0xffffffff
	.align		4
        /*0008*/ 	.word	0x00000000
	.align		4
        /*000c*/ 	.word	0xfffffffe
	.align		4
        /*0010*/ 	.word	0x00000000
	.align		4
        /*0014*/ 	.word	0xfffffffd
	.align		4
        /*0018*/ 	.word	0x00000000
	.align		4
        /*001c*/ 	.word	0xfffffffc


//--------------------- .text.findseeds_kernel    --------------------------
	.section	.text.findseeds_kernel,"ax",@progbits
	.align	128
        .global         findseeds_kernel
        .type           findseeds_kernel,@function
        .size           findseeds_kernel,(.L_x_4 - findseeds_kernel)
        .other          findseeds_kernel,@"STO_CUDA_ENTRY STV_DEFAULT"
findseeds_kernel:
.text.findseeds_kernel:
[----:B------:R-:W-:Y:S01]  /*0000*/  LDC R1, c[0x0][0x37c] ;  /* 0x0000df00ff017b82 */ /* 0x000fe20000000800 */
[----:B------:R-:W0:Y:S01]  /*0010*/  S2R R3, SR_CTAID.Y ;  /* 0x0000000000037919 */ /* 0x000e220000002600 */
[----:B------:R-:W1:Y:S01]  /*0020*/  LDCU UR6, c[0x0][0x360] ;  /* 0x00006c00ff0677ac */ /* 0x000e620008000800 */
[----:B------:R-:W0:Y:S01]  /*0030*/  S2R R2, SR_TID.Y ;  /* 0x0000000000027919 */ /* 0x000e220000002200 */
[----:B------:R-:W2:Y:S01]  /*0040*/  LDCU.64 UR4, c[0x0][0x390] ;  /* 0x00007200ff0477ac */ /* 0x000ea20008000a00 */
[----:B------:R-:W1:Y:S01]  /*0050*/  S2R R0, SR_CTAID.X ;  /* 0x0000000000007919 */ /* 0x000e620000002500 */
[----:B------:R-:W0:Y:S01]  /*0060*/  LDCU UR7, c[0x0][0x364] ;  /* 0x00006c80ff0777ac */ /* 0x000e220008000800 */
[----:B------:R-:W1:Y:S01]  /*0070*/  S2R R5, SR_TID.X ;  /* 0x0000000000057919 */ /* 0x000e620000002100 */
[----:B--2---:R-:W-:Y:S01]  /*0080*/  UIADD3 UR4, UPT, UPT, UR4, -0x1, URZ ;  /* 0xffffffff04047890 */ /* 0x004fe2000fffe0ff */
[----:B0-----:R-:W-:-:S05]  /*0090*/  IMAD R3, R3, UR7, R2 ;  /* 0x0000000703037c24 */ /* 0x001fca000f8e0202 */
[C---:B------:R-:W-:Y:S01]  /*00a0*/  ISETP.GE.AND P0, PT, R3.reuse, UR4, PT ;  /* 0x0000000403007c0c */ /* 0x040fe2000bf06270 */
[----:B------:R-:W-:Y:S01]  /*00b0*/  UIADD3 UR4, UPT, UPT, UR5, -0x1, URZ ;  /* 0xffffffff05047890 */ /* 0x000fe2000fffe0ff */
[----:B-1----:R-:W-:Y:S02]  /*00c0*/  IMAD R0, R0, UR6, R5 ;  /* 0x0000000600007c24 */ /* 0x002fe4000f8e0205 */
[C---:B------:R-:W-:Y:S02]  /*00d0*/  ISETP.EQ.OR P0, PT, R3.reuse, RZ, P0 ;  /* 0x000000ff0300720c */ /* 0x040fe40000702670 */
[----:B------:R-:W-:Y:S02]  /*00e0*/  IMAD R7, R3, UR5, R0 ;  /* 0x0000000503077c24 */ /* 0x000fe4000f8e0200 */
[----:B------:R-:W-:-:S04]  /*00f0*/  ISETP.LT.OR P0, PT, R0, 0x1, P0 ;  /* 0x000000010000780c */ /* 0x000fc80000701670 */
[----:B------:R-:W-:-:S13]  /*0100*/  ISETP.GE.OR P0, PT, R0, UR4, P0 ;  /* 0x0000000400007c0c */ /* 0x000fda0008706670 */
[----:B------:R-:W-:Y:S05]  /*0110*/  @P0 EXIT ;  /* 0x000000000000094d */ /* 0x000fea0003800000 */
[----:B------:R-:W0:Y:S01]  /*0120*/  LDC.64 R2, c[0x0][0x380] ;  /* 0x0000e000ff027b82 */ /* 0x000e220000000a00 */
[----:B------:R-:W1:Y:S01]  /*0130*/  LDCU.64 UR4, c[0x0][0x358] ;  /* 0x00006b00ff0477ac */ /* 0x000e620008000a00 */
[----:B0-----:R-:W-:-:S06]  /*0140*/  IMAD.WIDE R2, R7, 0x8, R2 ;  /* 0x0000000807027825 */ /* 0x001fcc00078e0202 */
[----:B-1----:R-:W2:Y:S01]  /*0150*/  LDG.E.64 R2, desc[UR4][R2.64] ;  /* 0x0000000402027981 */ /* 0x002ea2000c1e1b00 */
[----:B------:R-:W-:Y:S01]  /*0160*/  UMOV UR6, 0x9999999a ;  /* 0x9999999a00067882 */ /* 0x000fe20000000000 */
[----:B------:R-:W-:Y:S02]  /*0170*/  UMOV UR7, 0x3fe99999 ;  /* 0x3fe9999900077882 */ /* 0x000fe40000000000 */
[----:B--2---:R-:W-:-:S06]  /*0180*/  DSETP.GEU.AND P0, PT, R2, UR6, PT ;  /* 0x0000000602007e2a */ /* 0x004fcc000bf0e000 */
[----:B------:R-:W-:-:S14]  /*0190*/  DSETP.LEU.OR P0, PT, R2, RZ, P0 ;  /* 0x000000ff0200722a */ /* 0x000fdc000070b400 */
[----:B------:R-:W-:Y:S05]  /*01a0*/  @P0 EXIT ;  /* 0x000000000000094d */ /* 0x000fea0003800000 */
[----:B------:R-:W0:Y:S01]  /*01b0*/  LDC.64 R2, c[0x0][0x388] ;  /* 0x0000e200ff027b82 */ /* 0x000e220000000a00 */
[----:B------:R-:W-:Y:S02]  /*01c0*/  MOV R4, 0x0 ;  /* 0x0000000000047802 */ /* 0x000fe40000000f00 */
[----:B------:R-:W-:Y:S01]  /*01d0*/  MOV R5, 0x3ff00000 ;  /* 0x3ff0000000057802 */ /* 0x000fe20000000f00 */
[----:B0-----:R-:W-:-:S05]  /*01e0*/  IMAD.WIDE R2, R7, 0x8, R2 ;  /* 0x0000000807027825 */ /* 0x001fca00078e0202 */
[----:B------:R-:W-:Y:S01]  /*01f0*/  STG.E.64 desc[UR4][R2.64], R4 ;  /* 0x0000000402007986 */ /* 0x000fe2000c101b04 */
[----:B------:R-:W-:Y:S05]  /*0200*/  EXIT ;  /* 0x000000000000794d */ /* 0x000fea0003800000 */
.L_x_0:
[----:B------:R-:W-:-:S00]  /*0210*/  BRA `(.L_x_0) ;  /* 0xfffffffc00fc7947 */ /* 0x000fc0000383ffff */
[----:B------:R-:W-:-:S00]  /*0220*/  NOP ;  /* 0x0000000000007918 */ /* 0x000fc00000000000 */
        /* <DEDUP_REMOVED lines=13> */
.L_x_4:


//--------------------- .text.fullgrow_kernel     --------------------------
	.section	.text.fullgrow_kernel,"ax",@progbits
	.align	128
        .global         fullgrow_kernel
        .type           fullgrow_kernel,@function
        .size           fullgrow_kernel,(.L_x_5 - fullgrow_kernel)
        .other          fullgrow_kernel,@"STO_CUDA_ENTRY STV_DEFAULT"
fullgrow_kernel:
.text.fullgrow_kernel:
[----:B------:R-:W-:Y:S01]  /*0000*/  LDC R1, c[0x0][0x37c] ;  /* 0x0000df00ff017b82 */ /* 0x000fe20000000800 */
[----:B------:R-:W0:Y:S07]  /*0010*/  S2R R6, SR_CTAID.Y ;  /* 0x0000000000067919 */ /* 0x000e2e0000002600 */
[----:B------:R-:W1:Y:S01]  /*0020*/  LDC.64 R2, c[0x0][0x398] ;  /* 0x0000e600ff027b82 */ /* 0x000e620000000a00 */
[----:B------:R-:W2:Y:S01]  /*0030*/  LDCU UR4, c[0x0][0x360] ;  /* 0x00006c00ff0477ac */ /* 0x000ea20008000800 */
[----:B------:R-:W0:Y:S01]  /*0040*/  S2R R5, SR_TID.Y ;  /* 0x0000000000057919 */ /* 0x000e220000002200 */
[----:B------:R-:W0:Y:S01]  /*0050*/  LDCU UR5, c[0x0][0x364] ;  /* 0x00006c80ff0577ac */ /* 0x000e220008000800 */
[----:B------:R-:W2:Y:S01]  /*0060*/  S2R R0, SR_CTAID.X ;  /* 0x0000000000007919 */ /* 0x000ea20000002500 */
[----:B------:R-:W2:Y:S01]  /*0070*/  S2R R7, SR_TID.X ;  /* 0x0000000000077919 */ /* 0x000ea20000002100 */
[----:B0-----:R-:W-:Y:S01]  /*0080*/  IMAD R6, R6, UR5, R5 ;  /* 0x0000000506067c24 */ /* 0x001fe2000f8e0205 */
[----:B-1----:R-:W-:-:S04]  /*0090*/  IADD3 R5, PT, PT, R2, -0x1, RZ ;  /* 0xffffffff02057810 */ /* 0x002fc80007ffe0ff */
[----:B------:R-:W-:Y:S02]  /*00a0*/  ISETP.GE.AND P0, PT, R6, R5, PT ;  /* 0x000000050600720c */ /* 0x000fe40003f06270 */
[----:B------:R-:W-:Y:S01]  /*00b0*/  IADD3 R5, PT, PT, R3, -0x1, RZ ;  /* 0xffffffff03057810 */ /* 0x000fe20007ffe0ff */
[----:B--2---:R-:W-:Y:S01]  /*00c0*/  IMAD R0, R0, UR4, R7 ;  /* 0x0000000400007c24 */ /* 0x004fe2000f8e0207 */
[----:B------:R-:W-:-:S04]  /*00d0*/  ISETP.EQ.OR P0, PT, R6, RZ, P0 ;  /* 0x000000ff0600720c */ /* 0x000fc80000702670 */
[----:B------:R-:W-:-:S04]  /*00e0*/  ISETP.LT.OR P0, PT, R0, 0x1, P0 ;  /* 0x000000010000780c */ /* 0x000fc80000701670 */
[----:B------:R-:W-:-:S13]  /*00f0*/  ISETP.GE.OR P0, PT, R0, R5, P0 ;  /* 0x000000050000720c */ /* 0x000fda0000706670 */
[----:B------:R-:W-:Y:S05]  /*0100*/  @P0 EXIT ;  /* 0x000000000000094d */ /* 0x000fea0003800000 */
[----:B------:R-:W0:Y:S01]  /*0110*/  LDC.64 R4, c[0x0][0x380] ;  /* 0x0000e000ff047b82 */ /* 0x000e220000000a00 */
[----:B------:R-:W1:Y:S01]  /*0120*/  LDCU.64 UR4, c[0x0][0x358] ;  /* 0x00006b00ff0477ac */ /* 0x000e620008000a00 */
[----:B------:R-:W-:-:S04]  /*0130*/  IMAD R11, R6, R3, R0 ;  /* 0x00000003060b7224 */ /* 0x000fc800078e0200 */
[----:B0-----:R-:W-:-:S06]  /*0140*/  IMAD.WIDE R4, R11, 0x8, R4 ;  /* 0x000000080b047825 */ /* 0x001fcc00078e0204 */
[----:B-1----:R-:W2:Y:S01]  /*0150*/  LDG.E.64 R4, desc[UR4][R4.64] ;  /* 0x0000000404047981 */ /* 0x002ea2000c1e1b00 */
[----:B------:R-:W-:Y:S01]  /*0160*/  UMOV UR6, 0x9999999a ;  /* 0x9999999a00067882 */ /* 0x000fe20000000000 */
[----:B------:R-:W-:Y:S02]  /*0170*/  UMOV UR7, 0x3fe99999 ;  /* 0x3fe9999900077882 */ /* 0x000fe40000000000 */
[----:B--2---:R-:W-:-:S06]  /*0180*/  DSETP.GEU.AND P0, PT, R4, UR6, PT ;  /* 0x0000000604007e2a */ /* 0x004fcc000bf0e000 */
[----:B------:R-:W-:-:S14]  /*0190*/  DSETP.LEU.OR P0, PT, R4, RZ, P0 ;  /* 0x000000ff0400722a */ /* 0x000fdc000070b400 */
[----:B------:R-:W-:Y:S05]  /*01a0*/  @P0 EXIT ;  /* 0x000000000000094d */ /* 0x000fea0003800000 */
[----:B------:R-:W0:Y:S02]  /*01b0*/  LDC.64 R8, c[0x0][0x388] ;  /* 0x0000e200ff087b82 */ /* 0x000e240000000a00 */
[----:B0-----:R-:W-:-:S05]  /*01c0*/  IMAD.WIDE R4, R11, 0x8, R8 ;  /* 0x000000080b047825 */ /* 0x001fca00078e0208 */
[----:B------:R-:W2:Y:S01]  /*01d0*/  LDG.E.64 R6, desc[UR4][R4.64+0x8] ;  /* 0x0000080404067981 */ /* 0x000ea2000c1e1b00 */
[----:B------:R-:W-:Y:S01]  /*01e0*/  BSSY.RECONVERGENT B0, `(.L_x_1) ;  /* 0x000000f000007945 */ /* 0x000fe20003800200 */
[----:B--2---:R-:W-:-:S14]  /*01f0*/  DSETP.NEU.AND P0, PT, R6, 1, PT ;  /* 0x3ff000000600742a */ /* 0x004fdc0003f0d000 */
[----:B------:R-:W-:Y:S05]  /*0200*/  @!P0 BRA `(.L_x_2) ;  /* 0x0000000000308947 */ /* 0x000fea0003800000 */
[----:B------:R-:W2:Y:S02]  /*0210*/  LDG.E.64 R6, desc[UR4][R4.64+-0x8] ;  /* 0xfffff80404067981 */ /* 0x000ea4000c1e1b00 */
[----:B--2---:R-:W-:-:S14]  /*0220*/  DSETP.NEU.AND P0, PT, R6, 1, PT ;  /* 0x3ff000000600742a */ /* 0x004fdc0003f0d000 */
[----:B------:R-:W-:Y:S05]  /*0230*/  @!P0 BRA `(.L_x_2) ;  /* 0x0000000000248947 */ /* 0x000fea0003800000 */
[----:B------:R-:W-:-:S06]  /*0240*/  IMAD.WIDE R6, R3, 0x8, R4 ;  /* 0x0000000803067825 */ /* 0x000fcc00078e0204 */
[----:B------:R-:W2:Y:S02]  /*0250*/  LDG.E.64 R6, desc[UR4][R6.64] ;  /* 0x0000000406067981 */ /* 0x000ea4000c1e1b00 */
[----:B--2---:R-:W-:-:S14]  /*0260*/  DSETP.NEU.AND P0, PT, R6, 1, PT ;  /* 0x3ff000000600742a */ /* 0x004fdc0003f0d000 */
[----:B------:R-:W-:Y:S05]  /*0270*/  @!P0 BRA `(.L_x_2) ;  /* 0x0000000000148947 */ /* 0x000fea0003800000 */
[----:B------:R-:W-:-:S05]  /*0280*/  IADD3 R3, PT, PT, R11, -R3, RZ ;  /* 0x800000030b037210 */ /* 0x000fca0007ffe0ff */
[----:B------:R-:W-:-:S06]  /*0290*/  IMAD.WIDE R2, R3, 0x8, R8 ;  /* 0x0000000803027825 */ /* 0x000fcc00078e0208 */
[----:B------:R-:W2:Y:S02]  /*02a0*/  LDG.E.64 R2, desc[UR4][R2.64] ;  /* 0x0000000402027981 */ /* 0x000ea4000c1e1b00 */
[----:B--2---:R-:W-:-:S14]  /*02b0*/  DSETP.NEU.AND P0, PT, R2, 1, PT ;  /* 0x3ff000000200742a */ /* 0x004fdc0003f0d000 */
[----:B------:R-:W-:Y:S05]  /*02c0*/  @P0 EXIT ;  /* 0x000000000000094d */ /* 0x000fea0003800000 */
.L_x_2:
[----:B------:R-:W-:Y:S05]  /*02d0*/  BSYNC.RECONVERGENT B0 ;  /* 0x0000000000007941 */ /* 0x000fea0003800200 */
.L_x_1:
[----:B------:R-:W0:Y:S01]  /*02e0*/  LDC.64 R2, c[0x0][0x390] ;  /* 0x0000e400ff027b82 */ /* 0x000e220000000a00 */
[----:B------:R-:W-:Y:S01]  /*02f0*/  HFMA2 R7, -RZ, RZ, 1.984375, 0 ;  /* 0x3ff00000ff077431 */ /* 0x000fe200000001ff */
[----:B------:R-:W-:-:S05]  /*0300*/  MOV R6, 0x0 ;  /* 0x0000000000067802 */ /* 0x000fca0000000f00 */
[----:B------:R-:W-:Y:S01]  /*0310*/  STG.E.64 desc[UR4][R4.64], R6 ;  /* 0x0000000604007986 */ /* 0x000fe2000c101b04 */
[----:B0-----:R-:W-:-:S05]  /*0320*/  IMAD.WIDE R2, R11, 0x8, R2 ;  /* 0x000000080b027825 */ /* 0x001fca00078e0202 */
[----:B------:R-:W-:Y:S01]  /*0330*/  STG.E.64 desc[UR4][R2.64], R6 ;  /* 0x0000000602007986 */ /* 0x000fe2000c101b04 */
[----:B------:R-:W-:Y:S05]  /*0340*/  EXIT ;  /* 0x000000000000794d */ /* 0x000fea0003800000 */
.L_x_3:
        /* <DEDUP_REMOVED lines=11> */
.L_x_5:


//--------------------- .nv.shared.reserved.0     --------------------------
	.section	.nv.shared.reserved.0,"aw",@nobits
	.weak		__nv_reservedSMEM_offset_0_alias
	.size		__nv_reservedSMEM_offset_0_alias, 0, 64
	.other		__nv_reservedSMEM_offset_0_alias,@"STO_CUDA_RESERVED_SHARED STV_DEFAULT"
__nv_reservedSMEM_offset_0_alias:
	.zero		0
	.zero		64


//--------------------- .nv.constant0.findseeds_kernel --------------------------
	.section	.nv.constant0.findseeds_kernel,"a",@progbits
	.sectionflags	@""
	.align	4
.nv.constant0.findseeds_kernel:
	.zero		920


//--------------------- .nv.constant0.fullgrow_kernel --------------------------
	.section	.nv.constant0.fullgrow_kernel,"a",@progbits
	.sectionflags	@""
	.align	4
.nv.constant0.fullgrow_kernel:
	.zero		928


//--------------------- SYMBOLS --------------------------

	.type		.nv.reservedSmem.offset0,@object
	.size		.nv.reservedSmem.offset0,0x4
